	.headerflags	@"EF_CUDA_TEXMODE_UNIFIED EF_CUDA_64BIT_ADDRESS EF_CUDA_ACCELERATORS EF_CUDA_SM90 EF_CUDA_VIRTUAL_SM(EF_CUDA_SM90)"
	.elftype	@"ET_EXEC"


//--------------------- .nv.info                  --------------------------
	.section	.nv.info,"",@"SHT_CUDA_INFO"
	.align	4


	//----- nvinfo : EIATTR_REGCOUNT
	.align		4
        /*0000*/ 	.byte	0x04, 0x2f
        /*0002*/ 	.short	(.L_1 - .L_0)
	.align		4
.L_0:
        /*0004*/ 	.word	index@(triton_per_fused_cumsum_div_max_pow_sort_sub_0)
        /*0008*/ 	.word	0x00000018


	//----- nvinfo : EIATTR_MIN_STACK_SIZE
	.align		4
.L_1:
        /*000c*/ 	.byte	0x04, 0x12
        /*000e*/ 	.short	(.L_3 - .L_2)
	.align		4
.L_2:
        /*0010*/ 	.word	index@(triton_per_fused_cumsum_div_max_pow_sort_sub_0)
        /*0014*/ 	.word	0x00000000


	//----- nvinfo : EIATTR_FRAME_SIZE
	.align		4
.L_3:
        /*0018*/ 	.byte	0x04, 0x11
        /*001a*/ 	.short	(.L_5 - .L_4)
	.align		4
.L_4:
        /*001c*/ 	.word	index@(triton_per_fused_cumsum_div_max_pow_sort_sub_0)
        /*0020*/ 	.word	0x00000000


	//----- nvinfo : EIATTR_MIN_STACK_SIZE
	.align		4
.L_5:
        /*0024*/ 	.byte	0x04, 0x12
        /*0026*/ 	.short	(.L_7 - .L_6)
	.align		4
.L_6:
        /*0028*/ 	.word	index@(triton_per_fused_cumsum_div_max_pow_sort_sub_0)
        /*002c*/ 	.word	0x00000000
.L_7:


//--------------------- .nv.info.triton_per_fused_cumsum_div_max_pow_sort_sub_0 --------------------------
	.section	.nv.info.triton_per_fused_cumsum_div_max_pow_sort_sub_0,"",@"SHT_CUDA_INFO"
	.sectionflags	@""
	.align	4


	//----- nvinfo : EIATTR_CUDA_API_VERSION
	.align		4
        /*0000*/ 	.byte	0x04, 0x37
        /*0002*/ 	.short	(.L_9 - .L_8)
.L_8:
        /*0004*/ 	.word	0x0000007c


	//----- nvinfo : EIATTR_KPARAM_INFO
	.align		4
.L_9:
        /*0008*/ 	.byte	0x04, 0x17
        /*000a*/ 	.short	(.L_11 - .L_10)
.L_10:
        /*000c*/ 	.word	0x00000000
        /*0010*/ 	.short	0x0006
        /*0012*/ 	.short	0x002c
        /*0014*/ 	.byte	0x00, 0xf0, 0x11, 0x00


	//----- nvinfo : EIATTR_KPARAM_INFO
	.align		4
.L_11:
        /*0018*/ 	.byte	0x04, 0x17
        /*001a*/ 	.short	(.L_13 - .L_12)
.L_12:
        /*001c*/ 	.word	0x00000000
        /*0020*/ 	.short	0x0005
        /*0022*/ 	.short	0x0028
        /*0024*/ 	.byte	0x00, 0xf0, 0x11, 0x00


	//----- nvinfo : EIATTR_KPARAM_INFO
	.align		4
.L_13:
        /*0028*/ 	.byte	0x04, 0x17
        /*002a*/ 	.short	(.L_15 - .L_14)
.L_14:
        /*002c*/ 	.word	0x00000000
        /*0030*/ 	.short	0x0004
        /*0032*/ 	.short	0x0020
        /*0034*/ 	.byte	0x00, 0xf4, 0x21, 0x00


	//----- nvinfo : EIATTR_KPARAM_INFO
	.align		4
.L_15:
        /*0038*/ 	.byte	0x04, 0x17
        /*003a*/ 	.short	(.L_17 - .L_16)
.L_16:
        /*003c*/ 	.word	0x00000000
        /*0040*/ 	.short	0x0003
        /*0042*/ 	.short	0x0018
        /*0044*/ 	.byte	0x00, 0xf4, 0x21, 0x00


	//----- nvinfo : EIATTR_KPARAM_INFO
	.align		4
.L_17:
        /*0048*/ 	.byte	0x04, 0x17
        /*004a*/ 	.short	(.L_19 - .L_18)
.L_18:
        /*004c*/ 	.word	0x00000000
        /*0050*/ 	.short	0x0002
        /*0052*/ 	.short	0x0010
        /*0054*/ 	.byte	0x00, 0xf4, 0x21, 0x00


	//----- nvinfo : EIATTR_KPARAM_INFO
	.align		4
.L_19:
        /*0058*/ 	.byte	0x04, 0x17
        /*005a*/ 	.short	(.L_21 - .L_20)
.L_20:
        /*005c*/ 	.word	0x00000000
        /*0060*/ 	.short	0x0001
        /*0062*/ 	.short	0x0008
        /*0064*/ 	.byte	0x00, 0xf4, 0x21, 0x00


	//----- nvinfo : EIATTR_KPARAM_INFO
	.align		4
.L_21:
        /*0068*/ 	.byte	0x04, 0x17
        /*006a*/ 	.short	(.L_23 - .L_22)
.L_22:
        /*006c*/ 	.word	0x00000000
        /*0070*/ 	.short	0x0000
        /*0072*/ 	.short	0x0000
        /*0074*/ 	.byte	0x00, 0xf4, 0x21, 0x00


	//----- nvinfo : EIATTR_SPARSE_MMA_MASK
	.align		4
.L_23:
        /*0078*/ 	.byte	0x03, 0x50
        /*007a*/ 	.short	0x0000


	//----- nvinfo : EIATTR_MAXREG_COUNT
	.align		4
        /*007c*/ 	.byte	0x03, 0x1b
        /*007e*/ 	.short	0x00ff


	//----- nvinfo : EIATTR_COOP_GROUP_MASK_REGIDS
	.align		4
        /*0080*/ 	.byte	0x04, 0x29
        /*0082*/ 	.short	(.L_25 - .L_24)


	//   ....[0]....
.L_24:
        /*0084*/ 	.word	0xffffffff


	//   ....[1]....
        /*0088*/ 	.word	0xffffffff


	//   ....[2]....
        /*008c*/ 	.word	0xffffffff


	//   ....[3]....
        /*0090*/ 	.word	0xffffffff


	//   ....[4]....
        /*0094*/ 	.word	0xffffffff


	//   ....[5]....
        /*0098*/ 	.word	0xffffffff


	//   ....[6]....
        /*009c*/ 	.word	0xffffffff


	//   ....[7]....
        /*00a0*/ 	.word	0xffffffff


	//----- nvinfo : EIATTR_COOP_GROUP_INSTR_OFFSETS
	.align		4
.L_25:
        /*00a4*/ 	.byte	0x04, 0x28
        /*00a6*/ 	.short	(.L_27 - .L_26)


	//   ....[0]....
.L_26:
        /*00a8*/ 	.word	0x00000340


	//   ....[1]....
        /*00ac*/ 	.word	0x00000350


	//   ....[2]....
        /*00b0*/ 	.word	0x00000360


	//   ....[3]....
        /*00b4*/ 	.word	0x00000370


	//   ....[4]....
        /*00b8*/ 	.word	0x000004f0


	//   ....[5]....
        /*00bc*/ 	.word	0x00000500


	//   ....[6]....
        /*00c0*/ 	.word	0x00000540


	//   ....[7]....
        /*00c4*/ 	.word	0x00000550


	//----- nvinfo : EIATTR_EXIT_INSTR_OFFSETS
	.align		4
.L_27:
        /*00c8*/ 	.byte	0x04, 0x1c
        /*00ca*/ 	.short	(.L_29 - .L_28)


	//   ....[0]....
.L_28:
        /*00cc*/ 	.word	0x000005f0


	//   ....[1]....
        /*00d0*/ 	.word	0x00000610


	//----- nvinfo : EIATTR_REQNTID
	.align		4
.L_29:
        /*00d4*/ 	.byte	0x04, 0x10
        /*00d6*/ 	.short	(.L_31 - .L_30)
.L_30:
        /*00d8*/ 	.word	0x00000040
        /*00dc*/ 	.word	0x00000001
        /*00e0*/ 	.word	0x00000001


	//----- nvinfo : EIATTR_CBANK_PARAM_SIZE
	.align		4
.L_31:
        /*00e4*/ 	.byte	0x03, 0x19
        /*00e6*/ 	.short	0x0030


	//----- nvinfo : EIATTR_PARAM_CBANK
	.align		4
        /*00e8*/ 	.byte	0x04, 0x0a
        /*00ea*/ 	.short	(.L_33 - .L_32)
	.align		4
.L_32:
        /*00ec*/ 	.word	index@(.nv.constant0.triton_per_fused_cumsum_div_max_pow_sort_sub_0)
        /*00f0*/ 	.short	0x0210
        /*00f2*/ 	.short	0x0030


	//----- nvinfo : EIATTR_SW_WAR
	.align		4
.L_33:
        /*00f4*/ 	.byte	0x04, 0x36
        /*00f6*/ 	.short	(.L_35 - .L_34)
.L_34:
        /*00f8*/ 	.word	0x00000008
.L_35:


//--------------------- .nv.callgraph             --------------------------
	.section	.nv.callgraph,"",@"SHT_CUDA_CALLGRAPH"
	.align	4
	.sectionentsize	8
	.align		4
        /*0000*/ 	.word	0x00000000
	.align		4
        /*0004*/ 	.word	0xffffffff
	.align		4
        /*0008*/ 	.word	0x00000000
	.align		4
        /*000c*/ 	.word	0xfffffffe
	.align		4
        /*0010*/ 	.word	0x00000000
	.align		4
        /*0014*/ 	.word	0xfffffffd
	.align		4
        /*0018*/ 	.word	0x00000000
	.align		4
        /*001c*/ 	.word	0xfffffffc


//--------------------- .text.triton_per_fused_cumsum_div_max_pow_sort_sub_0 --------------------------
	.section	.text.triton_per_fused_cumsum_div_max_pow_sort_sub_0,"ax",@progbits
	.align	128
        .global         triton_per_fused_cumsum_div_max_pow_sort_sub_0
        .type           triton_per_fused_cumsum_div_max_pow_sort_sub_0,@function
        .size           triton_per_fused_cumsum_div_max_pow_sort_sub_0,(.L_x_1 - triton_per_fused_cumsum_div_max_pow_sort_sub_0)
        .other          triton_per_fused_cumsum_div_max_pow_sort_sub_0,@"STO_CUDA_ENTRY STV_DEFAULT"
triton_per_fused_cumsum_div_max_pow_sort_sub_0:
.text.triton_per_fused_cumsum_div_max_pow_sort_sub_0:
[----:B------:R-:W0:Y:S02]  /*0000*/  LDC R1, c[0x0][0x28] ;  /* 0x00000a00ff017b82 */ /* 0x000e240000000800 */
[----:B------:R-:W1:Y:S01]  /*0010*/  S2R R13, SR_TID.X ;  /* 0x00000000000d7919 */ /* 0x000e620000002100 */
[----:B------:R-:W2:Y:S01]  /*0020*/  S2UR UR4, SR_CTAID.X ;  /* 0x00000000000479c3 */ /* 0x000ea20000002500 */
[----:B------:R-:W-:-:S07]  /*0030*/  IMAD.MOV.U32 R15, RZ, RZ, RZ ;  /* 0x000000ffff0f7224 */ /* 0x000fce00078e00ff */
[----:B------:R-:W3:Y:S01]  /*0040*/  LDC.64 R2, c[0x0][0x210] ;  /* 0x00008400ff027b82 */ /* 0x000ee20000000a00 */
[----:B------:R-:W-:Y:S01]  /*0050*/  CS2R R10, SRZ ;  /* 0x00000000000a7805 */ /* 0x000fe2000001ff00 */
[----:B------:R-:W-:Y:S01]  /*0060*/  IMAD.MOV.U32 R12, RZ, RZ, RZ ;  /* 0x000000ffff0c7224 */ /* 0x000fe200078e00ff */
[----:B------:R-:W-:-:S05]  /*0070*/  CS2R R8, SRZ ;  /* 0x0000000000087805 */ /* 0x000fca000001ff00 */
[----:B------:R-:W4:Y:S01]  /*0080*/  LDC.64 R16, c[0x0][0x228] ;  /* 0x00008a00ff107b82 */ /* 0x000f220000000a00 */
[----:B--2---:R-:W-:Y:S01]  /*0090*/  USHF.L.U32 UR4, UR4, 0x5, URZ ;  /* 0x0000000504047899 */ /* 0x004fe2000800063f */
[----:B-1----:R-:W-:-:S04]  /*00a0*/  SHF.R.U32.HI R0, RZ, 0x1, R13 ;  /* 0x00000001ff007819 */ /* 0x002fc8000001160d */
[----:B------:R-:W-:-:S04]  /*00b0*/  SGXT.U32 R0, R0, 0x5 ;  /* 0x000000050000781a */ /* 0x000fc80000000000 */
[----:B------:R-:W-:Y:S01]  /*00c0*/  LOP3.LUT R0, R0, UR4, RZ, 0xfc, !PT ;  /* 0x0000000400007c12 */ /* 0x000fe2000f8efcff */
[----:B------:R-:W-:-:S03]  /*00d0*/  ULDC.64 UR4, c[0x0][0x208] ;  /* 0x0000820000047ab9 */ /* 0x000fc60000000a00 */
[C---:B------:R-:W-:Y:S01]  /*00e0*/  ISETP.GE.AND P1, PT, R0.reuse, 0x40, PT ;  /* 0x000000400000780c */ /* 0x040fe20003f26270 */
[----:B------:R-:W-:-:S04]  /*00f0*/  IMAD.SHL.U32 R5, R0, 0x4, RZ ;  /* 0x0000000400057824 */ /* 0x000fc800078e00ff */
[----:B---3--:R-:W-:-:S08]  /*0100*/  IMAD.WIDE R6, R5, 0x4, R2 ;  /* 0x0000000405067825 */ /* 0x008fd000078e0202 */
[----:B------:R-:W2:Y:S04]  /*0110*/  @!P1 LDG.E.EL R15, desc[UR4][R6.64] ;  /* 0x00000004060f9981 */ /* 0x000ea8000c2e1900 */
[----:B------:R-:W3:Y:S04]  /*0120*/  @!P1 LDG.E.EL R10, desc[UR4][R6.64+0x4] ;  /* 0x00000404060a9981 */ /* 0x000ee8000c2e1900 */
[----:B------:R-:W5:Y:S01]  /*0130*/  @!P1 LDG.E.EL R11, desc[UR4][R6.64+0x8] ;  /* 0x00000804060b9981 */ /* 0x000f62000c2e1900 */
[----:B------:R-:W-:-:S03]  /*0140*/  LOP3.LUT R4, R13, 0x1, RZ, 0xc0, !PT ;  /* 0x000000010d047812 */ /* 0x000fc600078ec0ff */
[----:B------:R1:W5:Y:S02]  /*0150*/  @!P1 LDG.E.EL R12, desc[UR4][R6.64+0xc] ;  /* 0x00000c04060c9981 */ /* 0x000364000c2e1900 */
[----:B------:R-:W-:-:S04]  /*0160*/  IMAD R0, R4, 0x2, R5 ;  /* 0x0000000204007824 */ /* 0x000fc800078e0205 */
[----:B------:R-:W-:-:S05]  /*0170*/  IMAD.WIDE R2, R0, 0x4, R2 ;  /* 0x0000000400027825 */ /* 0x000fca00078e0202 */
[----:B------:R-:W5:Y:S01]  /*0180*/  @!P1 LDG.E.64 R8, desc[UR4][R2.64] ;  /* 0x0000000402089981 */ /* 0x000f62000c1e1b00 */
[----:B----4-:R-:W-:Y:S01]  /*0190*/  IMAD.WIDE R16, R0, 0x4, R16 ;  /* 0x0000000400107825 */ /* 0x010fe200078e0210 */
[C---:B--2---:R-:W-:Y:S02]  /*01a0*/  FSETP.NAN.AND P2, PT, R15.reuse, R15, PT ;  /* 0x0000000f0f00720b */ /* 0x044fe40003f48000 */
[----:B---3--:R-:W-:-:S11]  /*01b0*/  FSETP.GT.AND P0, PT, R15, R10, PT ;  /* 0x0000000a0f00720b */ /* 0x008fd60003f04000 */
[----:B------:R-:W-:-:S04]  /*01c0*/  @!P2 FSEL R15, R15, R10, P0 ;  /* 0x0000000a0f0fa208 */ /* 0x000fc80000000000 */
[C---:B-----5:R-:W-:Y:S02]  /*01d0*/  FSETP.GT.AND P0, PT, R15.reuse, R11, PT ;  /* 0x0000000b0f00720b */ /* 0x060fe40003f04000 */
[----:B------:R-:W-:Y:S02]  /*01e0*/  FSETP.NAN.AND P2, PT, R15, R15, PT ;  /* 0x0000000f0f00720b */ /* 0x000fe40003f48000 */
[----:B------:R-:W-:Y:S02]  /*01f0*/  SEL R8, R8, RZ, !P1 ;  /* 0x000000ff08087207 */ /* 0x000fe40004800000 */
[----:B-1----:R-:W-:-:S07]  /*0200*/  SEL R6, R9, RZ, !P1 ;  /* 0x000000ff09067207 */ /* 0x002fce0004800000 */
[----:B------:R-:W-:-:S04]  /*0210*/  @!P0 FSEL R15, R15, R11, P2 ;  /* 0x0000000b0f0f8208 */ /* 0x000fc80001000000 */
[C---:B------:R-:W-:Y:S02]  /*0220*/  FSETP.GT.AND P0, PT, R15.reuse, R12, PT ;  /* 0x0000000c0f00720b */ /* 0x040fe40003f04000 */
[----:B------:R-:W-:-:S11]  /*0230*/  FSETP.NAN.AND P2, PT, R15, R15, PT ;  /* 0x0000000f0f00720b */ /* 0x000fd60003f48000 */
[----:B------:R-:W-:Y:S02]  /*0240*/  @!P0 FSEL R15, R15, R12, P2 ;  /* 0x0000000c0f0f8208 */ /* 0x000fe40001000000 */
[----:B------:R-:W-:-:S03]  /*0250*/  ISETP.NE.U32.AND P0, PT, R4, 0x1, PT ;  /* 0x000000010400780c */ /* 0x000fc60003f05070 */
[--C-:B------:R-:W-:Y:S01]  /*0260*/  FADD R2, R8, -R15.reuse ;  /* 0x8000000f08027221 */ /* 0x100fe20000000000 */
[----:B------:R-:W-:-:S03]  /*0270*/  FADD R3, R6, -R15 ;  /* 0x8000000f06037221 */ /* 0x000fc60000000000 */
[----:B------:R-:W-:Y:S01]  /*0280*/  FMUL R2, R2, 0.5 ;  /* 0x3f00000002027820 */ /* 0x000fe20000400000 */
[----:B------:R-:W-:-:S05]  /*0290*/  FMUL R3, R3, 0.5 ;  /* 0x3f00000003037820 */ /* 0x000fca0000400000 */
[CC--:B------:R-:W-:Y:S02]  /*02a0*/  FSETP.GEU.XOR P0, PT, R2.reuse, R3.reuse, !P0 ;  /* 0x000000030200720b */ /* 0x0c0fe4000470e800 */
[----:B------:R-:W-:-:S04]  /*02b0*/  LOP3.LUT R5, R2, R3, RZ, 0x3c, !PT ;  /* 0x0000000302057212 */ /* 0x000fc800078e3cff */
[----:B------:R-:W-:Y:S02]  /*02c0*/  SEL R6, R5, RZ, !P0 ;  /* 0x000000ff05067207 */ /* 0x000fe40004000000 */
[----:B------:R-:W-:Y:S02]  /*02d0*/  LOP3.LUT R5, R13, 0x1, RZ, 0xc, !PT ;  /* 0x000000010d057812 */ /* 0x000fe400078e0cff */
[C---:B------:R-:W-:Y:S02]  /*02e0*/  LOP3.LUT R7, R6.reuse, R2, RZ, 0x3c, !PT ;  /* 0x0000000206077212 */ /* 0x040fe400078e3cff */
[----:B------:R-:W-:-:S03]  /*02f0*/  LOP3.LUT R8, R6, R3, RZ, 0x3c, !PT ;  /* 0x0000000306087212 */ /* 0x000fc600078e3cff */
[CC--:B------:R-:W-:Y:S02]  /*0300*/  IMAD R9, R5.reuse, R7.reuse, RZ ;  /* 0x0000000705097224 */ /* 0x0c0fe400078e02ff */
[C---:B------:R-:W-:Y:S02]  /*0310*/  IMAD R7, R4.reuse, R7, RZ ;  /* 0x0000000704077224 */ /* 0x040fe400078e02ff */
[-C--:B------:R-:W-:Y:S02]  /*0320*/  IMAD R5, R5, R8.reuse, RZ ;  /* 0x0000000805057224 */ /* 0x080fe400078e02ff */
[----:B------:R-:W-:Y:S01]  /*0330*/  IMAD R11, R4, R8, RZ ;  /* 0x00000008040b7224 */ /* 0x000fe200078e02ff */
[----:B------:R-:W1:Y:S04]  /*0340*/  SHFL.BFLY PT, R12, R7, 0x1, 0x1f ;  /* 0x0c201f00070c7f89 */ /* 0x000e6800000e0000 */
[----:B------:R-:W2:Y:S04]  /*0350*/  SHFL.BFLY PT, R8, R9, 0x1, 0x1f ;  /* 0x0c201f0009087f89 */ /* 0x000ea800000e0000 */
[----:B------:R-:W3:Y:S04]  /*0360*/  SHFL.BFLY PT, R10, R5, 0x1, 0x1f ;  /* 0x0c201f00050a7f89 */ /* 0x000ee800000e0000 */
[----:B------:R-:W4:Y:S01]  /*0370*/  SHFL.BFLY PT, R14, R11, 0x1, 0x1f ;  /* 0x0c201f000b0e7f89 */ /* 0x000f2200000e0000 */
[----:B-1----:R-:W-:-:S02]  /*0380*/  IMAD.IADD R13, R7, 0x1, R12 ;  /* 0x00000001070d7824 */ /* 0x002fc400078e020c */
[----:B--2---:R-:W-:Y:S02]  /*0390*/  IMAD.IADD R8, R9, 0x1, R8 ;  /* 0x0000000109087824 */ /* 0x004fe400078e0208 */
[----:B---3--:R-:W-:-:S03]  /*03a0*/  IMAD.IADD R10, R5, 0x1, R10 ;  /* 0x00000001050a7824 */ /* 0x008fc600078e020a */
[CC--:B------:R-:W-:Y:S02]  /*03b0*/  FSETP.GEU.AND P0, PT, R8.reuse, R13.reuse, PT ;  /* 0x0000000d0800720b */ /* 0x0c0fe40003f0e000 */
[----:B------:R-:W-:Y:S01]  /*03c0*/  LOP3.LUT R8, R8, R13, RZ, 0x3c, !PT ;  /* 0x0000000d08087212 */ /* 0x000fe200078e3cff */
[----:B----4-:R-:W-:-:S03]  /*03d0*/  IMAD.IADD R15, R11, 0x1, R14 ;  /* 0x000000010b0f7824 */ /* 0x010fc600078e020e */
[----:B------:R-:W-:Y:S02]  /*03e0*/  SEL R7, R8, RZ, !P0 ;  /* 0x000000ff08077207 */ /* 0x000fe40004000000 */
[CC--:B------:R-:W-:Y:S02]  /*03f0*/  FSETP.GEU.AND P2, PT, R10.reuse, R15.reuse, PT ;  /* 0x0000000f0a00720b */ /* 0x0c0fe40003f4e000 */
[----:B------:R-:W-:Y:S02]  /*0400*/  LOP3.LUT R10, R10, R15, RZ, 0x3c, !PT ;  /* 0x0000000f0a0a7212 */ /* 0x000fe400078e3cff */
[----:B------:R-:W-:Y:S01]  /*0410*/  LOP3.LUT R7, R7, R6, R2, 0x96, !PT ;  /* 0x0000000607077212 */ /* 0x000fe200078e9602 */
[----:B------:R-:W1:Y:S01]  /*0420*/  LDC.64 R14, c[0x0][0x220] ;  /* 0x00008800ff0e7b82 */ /* 0x000e620000000a00 */
[----:B------:R-:W-:-:S04]  /*0430*/  SEL R10, R10, RZ, !P2 ;  /* 0x000000ff0a0a7207 */ /* 0x000fc80005000000 */
[----:B------:R-:W-:-:S04]  /*0440*/  LOP3.LUT R10, R10, R6, R3, 0x96, !PT ;  /* 0x000000060a0a7212 */ /* 0x000fc800078e9603 */
[CC--:B------:R-:W-:Y:S02]  /*0450*/  FSETP.GEU.AND P0, PT, R7.reuse, R10.reuse, PT ;  /* 0x0000000a0700720b */ /* 0x0c0fe40003f0e000 */
[----:B------:R-:W-:-:S04]  /*0460*/  LOP3.LUT R5, R7, R10, RZ, 0x3c, !PT ;  /* 0x0000000a07057212 */ /* 0x000fc800078e3cff */
[----:B------:R-:W-:Y:S02]  /*0470*/  SEL R5, R5, RZ, !P0 ;  /* 0x000000ff05057207 */ /* 0x000fe40004000000 */
[----:B------:R-:W-:Y:S02]  /*0480*/  ISETP.NE.AND P0, PT, R4, RZ, PT ;  /* 0x000000ff0400720c */ /* 0x000fe40003f05270 */
[C---:B------:R-:W-:Y:S02]  /*0490*/  LOP3.LUT R6, R5.reuse, R7, RZ, 0x3c, !PT ;  /* 0x0000000705067212 */ /* 0x040fe400078e3cff */
[----:B------:R-:W-:-:S03]  /*04a0*/  LOP3.LUT R7, R5, R10, RZ, 0x3c, !PT ;  /* 0x0000000a05077212 */ /* 0x000fc600078e3cff */
[----:B------:R-:W-:Y:S01]  /*04b0*/  FMUL R8, R6, R6 ;  /* 0x0000000606087220 */ /* 0x000fe20000400000 */
[----:B-1----:R-:W-:-:S04]  /*04c0*/  IMAD.WIDE R14, R0, 0x4, R14 ;  /* 0x00000004000e7825 */ /* 0x002fc800078e020e */
[----:B------:R-:W-:Y:S01]  /*04d0*/  FADD R5, R6, R7 ;  /* 0x0000000706057221 */ /* 0x000fe20000000000 */
[----:B------:R-:W-:-:S04]  /*04e0*/  FFMA R9, R7, R7, R8 ;  /* 0x0000000707097223 */ /* 0x000fc80000000008 */
[----:B------:R-:W1:Y:S04]  /*04f0*/  SHFL.UP PT, R12, R5, 0x1, RZ ;  /* 0x04200000050c7989 */ /* 0x000e6800000e00ff */
[----:B------:R-:W2:Y:S01]  /*0500*/  SHFL.UP PT, R10, R9, 0x1, RZ ;  /* 0x04200000090a7989 */ /* 0x000ea200000e00ff */
[----:B-1----:R-:W-:Y:S02]  /*0510*/  @P0 FADD R5, R5, R12 ;  /* 0x0000000c05050221 */ /* 0x002fe40000000000 */
[----:B------:R-:W1:Y:S01]  /*0520*/  LDC.64 R12, c[0x0][0x218] ;  /* 0x00008600ff0c7b82 */ /* 0x000e620000000a00 */
[----:B--2---:R-:W-:Y:S02]  /*0530*/  @P0 FADD R9, R9, R10 ;  /* 0x0000000a09090221 */ /* 0x004fe40000000000 */
[----:B------:R-:W2:Y:S04]  /*0540*/  SHFL.UP PT, R21, R5, 0x1, RZ ;  /* 0x0420000005157989 */ /* 0x000ea800000e00ff */
[----:B------:R-:W3:Y:S01]  /*0550*/  SHFL.UP PT, R19, R9, 0x1, RZ ;  /* 0x0420000009137989 */ /* 0x000ee200000e00ff */
[----:B------:R-:W4:Y:S01]  /*0560*/  LDC.64 R10, c[0x0][0x230] ;  /* 0x00008c00ff0a7b82 */ /* 0x000f220000000a00 */
[----:B-1----:R-:W-:-:S04]  /*0570*/  IMAD.WIDE R12, R0, 0x4, R12 ;  /* 0x00000004000c7825 */ /* 0x002fc800078e020c */
[C---:B--2---:R-:W-:Y:S01]  /*0580*/  FADD R21, R6.reuse, R21 ;  /* 0x0000001506157221 */ /* 0x044fe20000000000 */
[----:B------:R1:W-:Y:S01]  /*0590*/  @!P1 STG.E.64 desc[UR4][R12.64], R2 ;  /* 0x000000020c009986 */ /* 0x0003e2000c101b04 */
[----:B---3--:R-:W-:-:S03]  /*05a0*/  @P0 FFMA R8, R6, R6, R19 ;  /* 0x0000000606080223 */ /* 0x008fc60000000013 */
[----:B------:R-:W-:Y:S01]  /*05b0*/  SEL R4, R6, R21, !P0 ;  /* 0x0000001506047207 */ /* 0x000fe20004000000 */
[----:B------:R1:W-:Y:S01]  /*05c0*/  @!P1 STG.E.64 desc[UR4][R14.64], R6 ;  /* 0x000000060e009986 */ /* 0x0003e2000c101b04 */
[----:B----4-:R-:W-:-:S03]  /*05d0*/  IMAD.WIDE R10, R0, 0x4, R10 ;  /* 0x00000004000a7825 */ /* 0x010fc600078e020a */
[----:B------:R1:W-:Y:S01]  /*05e0*/  @!P1 STG.E.64 desc[UR4][R16.64], R8 ;  /* 0x0000000810009986 */ /* 0x0003e2000c101b04 */
[----:B------:R-:W-:Y:S05]  /*05f0*/  @P1 EXIT ;  /* 0x000000000000194d */ /* 0x000fea0003800000 */
[----:B------:R-:W-:Y:S01]  /*0600*/  STG.E.64 desc[UR4][R10.64], R4 ;  /* 0x000000040a007986 */ /* 0x000fe2000c101b04 */
[----:B------:R-:W-:Y:S05]  /*0610*/  EXIT ;  /* 0x000000000000794d */ /* 0x000fea0003800000 */
.L_x_0:
[----:B------:R-:W-:-:S00]  /*0620*/  BRA `(.L_x_0) ;  /* 0xfffffffc00fc7947 */ /* 0x000fc0000383ffff */
[----:B------:R-:W-:-:S00]  /*0630*/  NOP ;  /* 0x0000000000007918 */ /* 0x000fc00000000000 */
        /* <DEDUP_REMOVED lines=12> */
.L_x_1:


//--------------------- .nv.constant0.triton_per_fused_cumsum_div_max_pow_sort_sub_0 --------------------------
	.section	.nv.constant0.triton_per_fused_cumsum_div_max_pow_sort_sub_0,"a",@progbits
	.sectionflags	@""
	.align	4
.nv.constant0.triton_per_fused_cumsum_div_max_pow_sort_sub_0:
	.zero		576
